//
// Generated by NVIDIA NVVM Compiler
//
// Compiler Build ID: CL-36424714
// Cuda compilation tools, release 13.0, V13.0.88
// Based on NVVM 20.0.0
//

.version 9.0
.target sm_100
.address_size 64

	// .globl	_Z7dkernelv
.extern .func  (.param .b32 func_retval0) vprintf
(
	.param .b64 vprintf_param_0,
	.param .b64 vprintf_param_1
)
;
.global .align 1 .b8 $str[15] = {72, 101, 108, 108, 111, 32, 87, 111, 114, 108, 100, 46, 32, 10};

.visible .entry _Z7dkernelv()
{
	.reg .b32 	%r<3>;
	.reg .b64 	%rd<3>;

	mov.u64 	%rd1, $str;
	cvta.global.u64 	%rd2, %rd1;
	{ // callseq 0, 0
	.param .b64 param0;
	st.param.b64 	[param0], %rd2;
	.param .b64 param1;
	st.param.b64 	[param1], 0;
	.param .b32 retval0;
	call.uni (retval0), 
	vprintf, 
	(
	param0, 
	param1
	);
	ld.param.b32 	%r1, [retval0];
	} // callseq 0
	ret;

}


// ===== COMPILED SASS (sm_100) =====

	.target	sm_100

	.elftype	@"ET_EXEC"


//--------------------- .note.nv.tkinfo           --------------------------
	.section	.note.nv.tkinfo,"",@"SHT_NOTE"
	.sectionflags	@"SHF_NOTE_NV_TKINFO"
	.tkinfo
        /*0018*/ 	.word	0x00000002
        /*0030*/ 	.string	""
        /*0030*/ 	.string	"ptxas"
        /*0030*/ 	.string	"Cuda compilation tools, release 13.0, V13.0.88"
        /*0030*/ 	.string	"Build cuda_13.0.r13.0/compiler.36424714_0"
        /*0030*/ 	.string	"-arch sm_100 -m 64 "



//--------------------- .note.nv.cuinfo           --------------------------
	.section	.note.nv.cuinfo,"",@"SHT_NOTE"
	.sectionflags	@"SHF_NOTE_NV_CUINFO"
        /*0018*/ 	.short	0x0002
        /*001a*/ 	.short	0x0064
        /*001c*/ 	.short	0x0082
	.zero		2


//--------------------- .nv.info                  --------------------------
	.section	.nv.info,"",@"SHT_CUDA_INFO"
	.align	4


	//----- nvinfo : EIATTR_REGCOUNT
	.align		4
        /*0000*/ 	.byte	0x04, 0x2f
        /*0002*/ 	.short	(.L_2 - .L_1)
	.align		4
.L_1:
        /*0004*/ 	.word	index@(_Z7dkernelv)
        /*0008*/ 	.word	0x00000018


	//----- nvinfo : EIATTR_FRAME_SIZE
	.align		4
.L_2:
        /*000c*/ 	.byte	0x04, 0x11
        /*000e*/ 	.short	(.L_4 - .L_3)
	.align		4
.L_3:
        /*0010*/ 	.word	index@(_Z7dkernelv)
        /*0014*/ 	.word	0x00000000


	//----- nvinfo : EIATTR_MIN_STACK_SIZE
	.align		4
.L_4:
        /*0018*/ 	.byte	0x04, 0x12
        /*001a*/ 	.short	(.L_6 - .L_5)
	.align		4
.L_5:
        /*001c*/ 	.word	index@(_Z7dkernelv)
        /*0020*/ 	.word	0x00000000
.L_6:


//--------------------- .nv.compat                --------------------------
	.section	.nv.compat,"",@"SHT_CUDA_COMPAT_INFO"
	.align	4
        /*0000*/ 	.byte	0x02, 0x09, 0x00, 0x00, 0x02, 0x02, 0x01, 0x00, 0x02, 0x05, 0x05, 0x00, 0x03, 0x07, 0x01, 0x01
        /*0010*/ 	.byte	0x02, 0x03, 0x00, 0x00, 0x02, 0x06, 0x01, 0x00, 0x04, 0x0b, 0x08, 0x00, 0x09, 0x00, 0x00, 0x00
        /*0020*/ 	.byte	0x00, 0x00, 0x00, 0x00


//--------------------- .nv.info._Z7dkernelv      --------------------------
	.section	.nv.info._Z7dkernelv,"",@"SHT_CUDA_INFO"
	.sectionflags	@""
	.align	4


	//----- nvinfo : EIATTR_CUDA_API_VERSION
	.align		4
        /*0000*/ 	.byte	0x04, 0x37
        /*0002*/ 	.short	(.L_8 - .L_7)
.L_7:
        /*0004*/ 	.word	0x00000082


	//----- nvinfo : EIATTR_SPARSE_MMA_MASK
	.align		4
.L_8:
        /*0008*/ 	.byte	0x03, 0x50
        /*000a*/ 	.short	0x0000


	//----- nvinfo : EIATTR_MAXREG_COUNT
	.align		4
        /*000c*/ 	.byte	0x03, 0x1b
        /*000e*/ 	.short	0x00ff


	//----- nvinfo : EIATTR_EXTERNS
	.align		4
        /*0010*/ 	.byte	0x04, 0x0f
        /*0012*/ 	.short	(.L_10 - .L_9)


	//   ....[0]....
	.align		4
.L_9:
        /*0014*/ 	.word	index@(vprintf)


	//----- nvinfo : EIATTR_MERCURY_ISA_VERSION
	.align		4
.L_10:
        /*0018*/ 	.byte	0x03, 0x5f
        /*001a*/ 	.short	0x0101


	//----- nvinfo : EIATTR_VRC_CTA_INIT_COUNT
	.align		4
        /*001c*/ 	.byte	0x02, 0x4a
	.zero		1
	.zero		1


	//----- nvinfo : EIATTR_SYSCALL_OFFSETS
	.align		4
        /*0020*/ 	.byte	0x04, 0x46
        /*0022*/ 	.short	(.L_12 - .L_11)


	//   ....[0]....
.L_11:
        /*0024*/ 	.word	0x00000080


	//----- nvinfo : EIATTR_EXIT_INSTR_OFFSETS
	.align		4
.L_12:
        /*0028*/ 	.byte	0x04, 0x1c
        /*002a*/ 	.short	(.L_14 - .L_13)


	//   ....[0]....
.L_13:
        /*002c*/ 	.word	0x00000090


	//----- nvinfo : EIATTR_SW_WAR
	.align		4
.L_14:
        /*0030*/ 	.byte	0x04, 0x36
        /*0032*/ 	.short	(.L_16 - .L_15)
.L_15:
        /*0034*/ 	.word	0x00000008
.L_16:


//--------------------- .nv.callgraph             --------------------------
	.section	.nv.callgraph,"",@"SHT_CUDA_CALLGRAPH"
	.align	4
	.sectionentsize	8
	.align		4
        /*0000*/ 	.word	0x00000000
	.align		4
        /*0004*/ 	.word	0xffffffff
	.align		4
        /*0008*/ 	.word	index@(_Z7dkernelv)
	.align		4
        /*000c*/ 	.word	index@(vprintf)
	.align		4
        /*0010*/ 	.word	0x00000000
	.align		4
        /*0014*/ 	.word	0xfffffffe
	.align		4
        /*0018*/ 	.word	0x00000000
	.align		4
        /*001c*/ 	.word	0xfffffffd
	.align		4
        /*0020*/ 	.word	0x00000000
	.align		4
        /*0024*/ 	.word	0xfffffffc


//--------------------- .nv.constant4             --------------------------
	.section	.nv.constant4,"a",@progbits
	.align	8
	.align		8
.nv.constant4:
        /*0000*/ 	.dword	vprintf
	.align		8
        /*0008*/ 	.dword	$str


//--------------------- .text._Z7dkernelv         --------------------------
	.section	.text._Z7dkernelv,"ax",@progbits
	.align	128
        .global         _Z7dkernelv
        .type           _Z7dkernelv,@function
        .size           _Z7dkernelv,(.L_x_2 - _Z7dkernelv)
        .other          _Z7dkernelv,@"STO_CUDA_ENTRY STV_DEFAULT"
_Z7dkernelv:
.text._Z7dkernelv:
[----:B------:R-:W0:Y:S01]  /*0000*/  LDC R1, c[0x0][0x37c] ;  /* 0x0000df00ff017b82 */ /* 0x000e220000000800 */
[----:B------:R-:W-:Y:S01]  /*0010*/  MOV R0, 0x0 ;  /* 0x0000000000007802 */ /* 0x000fe20000000f00 */
[----:B------:R-:W1:Y:S01]  /*0020*/  LDCU.64 UR4, c[0x4][0x8] ;  /* 0x01000100ff0477ac */ /* 0x000e620008000a00 */
[----:B------:R-:W-:-:S05]  /*0030*/  CS2R R6, SRZ ;  /* 0x0000000000067805 */ /* 0x000fca000001ff00 */
[----:B------:R2:W3:Y:S01]  /*0040*/  LDC.64 R2, c[0x4][R0] ;  /* 0x0100000000027b82 */ /* 0x0004e20000000a00 */
[----:B-1----:R-:W-:Y:S02]  /*0050*/  IMAD.U32 R4, RZ, RZ, UR4 ;  /* 0x00000004ff047e24 */ /* 0x002fe4000f8e00ff */
[----:B--2---:R-:W-:-:S07]  /*0060*/  IMAD.U32 R5, RZ, RZ, UR5 ;  /* 0x00000005ff057e24 */ /* 0x004fce000f8e00ff */
[----:B------:R-:W-:-:S07]  /*0070*/  LEPC R20, `(.L_x_0) ;  /* 0x000000001014794e */ /* 0x000fce0000000000 */
[----:B0--3--:R-:W-:Y:S05]  /*0080*/  CALL.ABS.NOINC R2 ;  /* 0x0000000002007343 */ /* 0x009fea0003c00000 */
.L_x_0:
[----:B------:R-:W-:Y:S05]  /*0090*/  EXIT ;  /* 0x000000000000794d */ /* 0x000fea0003800000 */
.L_x_1:
[----:B------:R-:W-:-:S00]  /*00a0*/  BRA `(.L_x_1) ;  /* 0xfffffffc00fc7947 */ /* 0x000fc0000383ffff */
[----:B------:R-:W-:-:S00]  /*00b0*/  NOP ;  /* 0x0000000000007918 */ /* 0x000fc00000000000 */
        /* <DEDUP_REMOVED lines=12> */
.L_x_2:


//--------------------- .nv.global.init           --------------------------
	.section	.nv.global.init,"aw",@progbits
.nv.global.init:
	.type		$str,@object
	.size		$str,(.L_0 - $str)
$str:
        /*0000*/ 	.byte	0x48, 0x65, 0x6c, 0x6c, 0x6f, 0x20, 0x57, 0x6f, 0x72, 0x6c, 0x64, 0x2e, 0x20, 0x0a, 0x00
.L_0:


//--------------------- .nv.shared.reserved.0     --------------------------
	.section	.nv.shared.reserved.0,"aw",@nobits
	.weak		__nv_reservedSMEM_offset_0_alias
	.size		__nv_reservedSMEM_offset_0_alias, 0, 64
	.other		__nv_reservedSMEM_offset_0_alias,@"STO_CUDA_RESERVED_SHARED STV_DEFAULT"
__nv_reservedSMEM_offset_0_alias:
	.zero		0
	.zero		64


//--------------------- .nv.constant0._Z7dkernelv --------------------------
	.section	.nv.constant0._Z7dkernelv,"a",@progbits
	.sectionflags	@""
	.align	4
.nv.constant0._Z7dkernelv:
	.zero		896


//--------------------- SYMBOLS --------------------------

	.type		.nv.reservedSmem.offset0,@object
	.size		.nv.reservedSmem.offset0,0x4
	.type		vprintf,@function
